//
// Generated by NVIDIA NVVM Compiler
//
// Compiler Build ID: CL-36424714
// Cuda compilation tools, release 13.0, V13.0.88
// Based on NVVM 20.0.0
//

.version 9.0
.target sm_100
.address_size 64

	// .globl	_Z10add_matrixPiS_S_ii

.visible .entry _Z10add_matrixPiS_S_ii(
	.param .u64 .ptr .align 1 _Z10add_matrixPiS_S_ii_param_0,
	.param .u64 .ptr .align 1 _Z10add_matrixPiS_S_ii_param_1,
	.param .u64 .ptr .align 1 _Z10add_matrixPiS_S_ii_param_2,
	.param .u32 _Z10add_matrixPiS_S_ii_param_3,
	.param .u32 _Z10add_matrixPiS_S_ii_param_4
)
{
	.reg .pred 	%p<10>;
	.reg .b32 	%r<149>;
	.reg .b64 	%rd<69>;

	ld.param.u64 	%rd4, [_Z10add_matrixPiS_S_ii_param_0];
	ld.param.u64 	%rd5, [_Z10add_matrixPiS_S_ii_param_1];
	ld.param.u64 	%rd6, [_Z10add_matrixPiS_S_ii_param_2];
	ld.param.u32 	%r55, [_Z10add_matrixPiS_S_ii_param_3];
	ld.param.u32 	%r56, [_Z10add_matrixPiS_S_ii_param_4];
	cvta.to.global.u64 	%rd1, %rd5;
	cvta.to.global.u64 	%rd2, %rd4;
	cvta.to.global.u64 	%rd7, %rd6;
	mov.u32 	%r1, %ctaid.x;
	mov.u32 	%r2, %ctaid.y;
	mov.u32 	%r57, %nctaid.x;
	mad.lo.s32 	%r58, %r2, %r57, %r1;
	mov.u32 	%r3, %ntid.x;
	mov.u32 	%r4, %ntid.y;
	mov.u32 	%r5, %tid.y;
	mov.u32 	%r6, %tid.x;
	mad.lo.s32 	%r59, %r58, %r4, %r5;
	mad.lo.s32 	%r60, %r59, %r3, %r6;
	mul.wide.s32 	%rd8, %r60, 4;
	add.s64 	%rd3, %rd7, %rd8;
	mov.b32 	%r61, 0;
	st.global.u32 	[%rd3], %r61;
	setp.lt.s32 	%p1, %r55, 1;
	@%p1 bra 	$L__BB0_12;
	mad.lo.s32 	%r63, %r2, %r4, %r5;
	mul.lo.s32 	%r7, %r55, %r63;
	mul.lo.s32 	%r8, %r1, %r3;
	add.s32 	%r9, %r8, %r6;
	and.b32  	%r10, %r55, 7;
	setp.lt.u32 	%p2, %r55, 8;
	mov.b32 	%r143, 0;
	mov.u32 	%r146, %r143;
	@%p2 bra 	$L__BB0_4;
	and.b32  	%r146, %r55, 2147483640;
	neg.s32 	%r141, %r146;
	add.s32 	%r65, %r6, %r56;
	add.s32 	%r140, %r65, %r8;
	shl.b32 	%r14, %r56, 3;
	shl.b32 	%r66, %r56, 1;
	add.s32 	%r139, %r9, %r66;
	mad.lo.s32 	%r138, %r56, 3, %r9;
	shl.b32 	%r67, %r56, 2;
	add.s32 	%r137, %r9, %r67;
	mad.lo.s32 	%r136, %r56, 5, %r9;
	mad.lo.s32 	%r135, %r56, 6, %r9;
	mad.lo.s32 	%r134, %r56, 7, %r9;
	add.s32 	%r132, %r7, 3;
	mov.b32 	%r143, 0;
	mov.u32 	%r133, %r9;
$L__BB0_3:
	.pragma "nounroll";
	add.s32 	%r68, %r132, -3;
	mul.wide.u32 	%rd9, %r68, 4;
	add.s64 	%rd10, %rd2, %rd9;
	ld.global.u32 	%r69, [%rd10];
	mul.wide.u32 	%rd11, %r133, 4;
	add.s64 	%rd12, %rd1, %rd11;
	ld.global.u32 	%r70, [%rd12];
	mad.lo.s32 	%r71, %r70, %r69, %r143;
	st.global.u32 	[%rd3], %r71;
	add.s32 	%r72, %r132, -2;
	mul.wide.u32 	%rd13, %r72, 4;
	add.s64 	%rd14, %rd2, %rd13;
	ld.global.u32 	%r73, [%rd14];
	mul.wide.u32 	%rd15, %r140, 4;
	add.s64 	%rd16, %rd1, %rd15;
	ld.global.u32 	%r74, [%rd16];
	mad.lo.s32 	%r75, %r74, %r73, %r71;
	st.global.u32 	[%rd3], %r75;
	add.s32 	%r76, %r132, -1;
	mul.wide.u32 	%rd17, %r76, 4;
	add.s64 	%rd18, %rd2, %rd17;
	ld.global.u32 	%r77, [%rd18];
	mul.wide.u32 	%rd19, %r139, 4;
	add.s64 	%rd20, %rd1, %rd19;
	ld.global.u32 	%r78, [%rd20];
	mad.lo.s32 	%r79, %r78, %r77, %r75;
	st.global.u32 	[%rd3], %r79;
	add.s32 	%r80, %r132, 4;
	mul.wide.u32 	%rd21, %r132, 4;
	add.s64 	%rd22, %rd2, %rd21;
	ld.global.u32 	%r81, [%rd22];
	mul.wide.u32 	%rd23, %r138, 4;
	add.s64 	%rd24, %rd1, %rd23;
	ld.global.u32 	%r82, [%rd24];
	mad.lo.s32 	%r83, %r82, %r81, %r79;
	st.global.u32 	[%rd3], %r83;
	add.s32 	%r84, %r132, 1;
	mul.wide.u32 	%rd25, %r84, 4;
	add.s64 	%rd26, %rd2, %rd25;
	ld.global.u32 	%r85, [%rd26];
	mul.wide.u32 	%rd27, %r137, 4;
	add.s64 	%rd28, %rd1, %rd27;
	ld.global.u32 	%r86, [%rd28];
	mad.lo.s32 	%r87, %r86, %r85, %r83;
	st.global.u32 	[%rd3], %r87;
	add.s32 	%r88, %r132, 2;
	mul.wide.u32 	%rd29, %r88, 4;
	add.s64 	%rd30, %rd2, %rd29;
	ld.global.u32 	%r89, [%rd30];
	mul.wide.u32 	%rd31, %r136, 4;
	add.s64 	%rd32, %rd1, %rd31;
	ld.global.u32 	%r90, [%rd32];
	mad.lo.s32 	%r91, %r90, %r89, %r87;
	st.global.u32 	[%rd3], %r91;
	add.s32 	%r92, %r132, 3;
	mul.wide.u32 	%rd33, %r92, 4;
	add.s64 	%rd34, %rd2, %rd33;
	ld.global.u32 	%r93, [%rd34];
	mul.wide.u32 	%rd35, %r135, 4;
	add.s64 	%rd36, %rd1, %rd35;
	ld.global.u32 	%r94, [%rd36];
	mad.lo.s32 	%r95, %r94, %r93, %r91;
	st.global.u32 	[%rd3], %r95;
	mul.wide.u32 	%rd37, %r80, 4;
	add.s64 	%rd38, %rd2, %rd37;
	ld.global.u32 	%r96, [%rd38];
	mul.wide.u32 	%rd39, %r134, 4;
	add.s64 	%rd40, %rd1, %rd39;
	ld.global.u32 	%r97, [%rd40];
	mad.lo.s32 	%r143, %r97, %r96, %r95;
	st.global.u32 	[%rd3], %r143;
	add.s32 	%r141, %r141, 8;
	add.s32 	%r140, %r140, %r14;
	add.s32 	%r139, %r139, %r14;
	add.s32 	%r138, %r138, %r14;
	add.s32 	%r137, %r137, %r14;
	add.s32 	%r136, %r136, %r14;
	add.s32 	%r135, %r135, %r14;
	add.s32 	%r134, %r134, %r14;
	add.s32 	%r133, %r133, %r14;
	add.s32 	%r132, %r132, 8;
	setp.ne.s32 	%p3, %r141, 0;
	@%p3 bra 	$L__BB0_3;
$L__BB0_4:
	setp.eq.s32 	%p4, %r10, 0;
	@%p4 bra 	$L__BB0_12;
	and.b32  	%r46, %r55, 3;
	setp.lt.u32 	%p5, %r10, 4;
	@%p5 bra 	$L__BB0_7;
	add.s32 	%r98, %r146, %r7;
	mul.wide.u32 	%rd41, %r98, 4;
	add.s64 	%rd42, %rd2, %rd41;
	ld.global.u32 	%r99, [%rd42];
	mad.lo.s32 	%r100, %r146, %r56, %r9;
	mul.wide.u32 	%rd43, %r100, 4;
	add.s64 	%rd44, %rd1, %rd43;
	ld.global.u32 	%r101, [%rd44];
	mad.lo.s32 	%r102, %r101, %r99, %r143;
	st.global.u32 	[%rd3], %r102;
	add.s32 	%r103, %r98, 1;
	mul.wide.u32 	%rd45, %r103, 4;
	add.s64 	%rd46, %rd2, %rd45;
	ld.global.u32 	%r104, [%rd46];
	add.s32 	%r105, %r100, %r56;
	mul.wide.u32 	%rd47, %r105, 4;
	add.s64 	%rd48, %rd1, %rd47;
	ld.global.u32 	%r106, [%rd48];
	mad.lo.s32 	%r107, %r106, %r104, %r102;
	st.global.u32 	[%rd3], %r107;
	add.s32 	%r108, %r98, 2;
	mul.wide.u32 	%rd49, %r108, 4;
	add.s64 	%rd50, %rd2, %rd49;
	ld.global.u32 	%r109, [%rd50];
	add.s32 	%r110, %r105, %r56;
	mul.wide.u32 	%rd51, %r110, 4;
	add.s64 	%rd52, %rd1, %rd51;
	ld.global.u32 	%r111, [%rd52];
	mad.lo.s32 	%r112, %r111, %r109, %r107;
	st.global.u32 	[%rd3], %r112;
	add.s32 	%r113, %r98, 3;
	mul.wide.u32 	%rd53, %r113, 4;
	add.s64 	%rd54, %rd2, %rd53;
	ld.global.u32 	%r114, [%rd54];
	add.s32 	%r115, %r110, %r56;
	mul.wide.u32 	%rd55, %r115, 4;
	add.s64 	%rd56, %rd1, %rd55;
	ld.global.u32 	%r116, [%rd56];
	mad.lo.s32 	%r143, %r116, %r114, %r112;
	st.global.u32 	[%rd3], %r143;
	add.s32 	%r146, %r146, 4;
$L__BB0_7:
	setp.eq.s32 	%p6, %r46, 0;
	@%p6 bra 	$L__BB0_12;
	setp.eq.s32 	%p7, %r46, 1;
	@%p7 bra 	$L__BB0_10;
	add.s32 	%r117, %r146, %r7;
	mul.wide.u32 	%rd57, %r117, 4;
	add.s64 	%rd58, %rd2, %rd57;
	ld.global.u32 	%r118, [%rd58];
	mad.lo.s32 	%r119, %r146, %r56, %r9;
	mul.wide.u32 	%rd59, %r119, 4;
	add.s64 	%rd60, %rd1, %rd59;
	ld.global.u32 	%r120, [%rd60];
	mad.lo.s32 	%r121, %r120, %r118, %r143;
	st.global.u32 	[%rd3], %r121;
	add.s32 	%r122, %r117, 1;
	mul.wide.u32 	%rd61, %r122, 4;
	add.s64 	%rd62, %rd2, %rd61;
	ld.global.u32 	%r123, [%rd62];
	add.s32 	%r124, %r119, %r56;
	mul.wide.u32 	%rd63, %r124, 4;
	add.s64 	%rd64, %rd1, %rd63;
	ld.global.u32 	%r125, [%rd64];
	mad.lo.s32 	%r143, %r125, %r123, %r121;
	st.global.u32 	[%rd3], %r143;
	add.s32 	%r146, %r146, 2;
$L__BB0_10:
	and.b32  	%r126, %r55, 1;
	setp.eq.b32 	%p8, %r126, 1;
	not.pred 	%p9, %p8;
	@%p9 bra 	$L__BB0_12;
	add.s32 	%r127, %r146, %r7;
	mul.wide.u32 	%rd65, %r127, 4;
	add.s64 	%rd66, %rd2, %rd65;
	ld.global.u32 	%r128, [%rd66];
	mad.lo.s32 	%r129, %r146, %r56, %r9;
	mul.wide.u32 	%rd67, %r129, 4;
	add.s64 	%rd68, %rd1, %rd67;
	ld.global.u32 	%r130, [%rd68];
	mad.lo.s32 	%r131, %r130, %r128, %r143;
	st.global.u32 	[%rd3], %r131;
$L__BB0_12:
	ret;

}


// ===== COMPILED SASS (sm_100) =====

	.target	sm_100

	.elftype	@"ET_EXEC"


//--------------------- .note.nv.tkinfo           --------------------------
	.section	.note.nv.tkinfo,"",@"SHT_NOTE"
	.sectionflags	@"SHF_NOTE_NV_TKINFO"
	.tkinfo
        /*0018*/ 	.word	0x00000002
        /*0030*/ 	.string	""
        /*0030*/ 	.string	"ptxas"
        /*0030*/ 	.string	"Cuda compilation tools, release 13.0, V13.0.88"
        /*0030*/ 	.string	"Build cuda_13.0.r13.0/compiler.36424714_0"
        /*0030*/ 	.string	"-arch sm_100 -m 64 "



//--------------------- .note.nv.cuinfo           --------------------------
	.section	.note.nv.cuinfo,"",@"SHT_NOTE"
	.sectionflags	@"SHF_NOTE_NV_CUINFO"
        /*0018*/ 	.short	0x0002
        /*001a*/ 	.short	0x0064
        /*001c*/ 	.short	0x0082
	.zero		2


//--------------------- .nv.info                  --------------------------
	.section	.nv.info,"",@"SHT_CUDA_INFO"
	.align	4


	//----- nvinfo : EIATTR_REGCOUNT
	.align		4
        /*0000*/ 	.byte	0x04, 0x2f
        /*0002*/ 	.short	(.L_1 - .L_0)
	.align		4
.L_0:
        /*0004*/ 	.word	index@(_Z10add_matrixPiS_S_ii)
        /*0008*/ 	.word	0x00000020


	//----- nvinfo : EIATTR_FRAME_SIZE
	.align		4
.L_1:
        /*000c*/ 	.byte	0x04, 0x11
        /*000e*/ 	.short	(.L_3 - .L_2)
	.align		4
.L_2:
        /*0010*/ 	.word	index@(_Z10add_matrixPiS_S_ii)
        /*0014*/ 	.word	0x00000000


	//----- nvinfo : EIATTR_MIN_STACK_SIZE
	.align		4
.L_3:
        /*0018*/ 	.byte	0x04, 0x12
        /*001a*/ 	.short	(.L_5 - .L_4)
	.align		4
.L_4:
        /*001c*/ 	.word	index@(_Z10add_matrixPiS_S_ii)
        /*0020*/ 	.word	0x00000000
.L_5:


//--------------------- .nv.compat                --------------------------
	.section	.nv.compat,"",@"SHT_CUDA_COMPAT_INFO"
	.align	4
        /*0000*/ 	.byte	0x02, 0x09, 0x00, 0x00, 0x02, 0x02, 0x01, 0x00, 0x02, 0x05, 0x05, 0x00, 0x03, 0x07, 0x01, 0x01
        /*0010*/ 	.byte	0x02, 0x03, 0x00, 0x00, 0x02, 0x06, 0x01, 0x00, 0x04, 0x0b, 0x08, 0x00, 0x09, 0x00, 0x00, 0x00
        /*0020*/ 	.byte	0x00, 0x00, 0x00, 0x00


//--------------------- .nv.info._Z10add_matrixPiS_S_ii --------------------------
	.section	.nv.info._Z10add_matrixPiS_S_ii,"",@"SHT_CUDA_INFO"
	.sectionflags	@""
	.align	4


	//----- nvinfo : EIATTR_CUDA_API_VERSION
	.align		4
        /*0000*/ 	.byte	0x04, 0x37
        /*0002*/ 	.short	(.L_7 - .L_6)
.L_6:
        /*0004*/ 	.word	0x00000082


	//----- nvinfo : EIATTR_KPARAM_INFO
	.align		4
.L_7:
        /*0008*/ 	.byte	0x04, 0x17
        /*000a*/ 	.short	(.L_9 - .L_8)
.L_8:
        /*000c*/ 	.word	0x00000000
        /*0010*/ 	.short	0x0004
        /*0012*/ 	.short	0x001c
        /*0014*/ 	.byte	0x00, 0xf0, 0x11, 0x00


	//----- nvinfo : EIATTR_KPARAM_INFO
	.align		4
.L_9:
        /*0018*/ 	.byte	0x04, 0x17
        /*001a*/ 	.short	(.L_11 - .L_10)
.L_10:
        /*001c*/ 	.word	0x00000000
        /*0020*/ 	.short	0x0003
        /*0022*/ 	.short	0x0018
        /*0024*/ 	.byte	0x00, 0xf0, 0x11, 0x00


	//----- nvinfo : EIATTR_KPARAM_INFO
	.align		4
.L_11:
        /*0028*/ 	.byte	0x04, 0x17
        /*002a*/ 	.short	(.L_13 - .L_12)
.L_12:
        /*002c*/ 	.word	0x00000000
        /*0030*/ 	.short	0x0002
        /*0032*/ 	.short	0x0010
        /*0034*/ 	.byte	0x00, 0xf5, 0x21, 0x00


	//----- nvinfo : EIATTR_KPARAM_INFO
	.align		4
.L_13:
        /*0038*/ 	.byte	0x04, 0x17
        /*003a*/ 	.short	(.L_15 - .L_14)
.L_14:
        /*003c*/ 	.word	0x00000000
        /*0040*/ 	.short	0x0001
        /*0042*/ 	.short	0x0008
        /*0044*/ 	.byte	0x00, 0xf5, 0x21, 0x00


	//----- nvinfo : EIATTR_KPARAM_INFO
	.align		4
.L_15:
        /*0048*/ 	.byte	0x04, 0x17
        /*004a*/ 	.short	(.L_17 - .L_16)
.L_16:
        /*004c*/ 	.word	0x00000000
        /*0050*/ 	.short	0x0000
        /*0052*/ 	.short	0x0000
        /*0054*/ 	.byte	0x00, 0xf5, 0x21, 0x00


	//----- nvinfo : EIATTR_SPARSE_MMA_MASK
	.align		4
.L_17:
        /*0058*/ 	.byte	0x03, 0x50
        /*005a*/ 	.short	0x0000


	//----- nvinfo : EIATTR_MAXREG_COUNT
	.align		4
        /*005c*/ 	.byte	0x03, 0x1b
        /*005e*/ 	.short	0x00ff


	//----- nvinfo : EIATTR_MERCURY_ISA_VERSION
	.align		4
        /*0060*/ 	.byte	0x03, 0x5f
        /*0062*/ 	.short	0x0101


	//----- nvinfo : EIATTR_VRC_CTA_INIT_COUNT
	.align		4
        /*0064*/ 	.byte	0x02, 0x4a
	.zero		1
	.zero		1


	//----- nvinfo : EIATTR_EXIT_INSTR_OFFSETS
	.align		4
        /*0068*/ 	.byte	0x04, 0x1c
        /*006a*/ 	.short	(.L_19 - .L_18)


	//   ....[0]....
.L_18:
        /*006c*/ 	.word	0x00000110


	//   ....[1]....
        /*0070*/ 	.word	0x000006d0


	//   ....[2]....
        /*0074*/ 	.word	0x00000960


	//   ....[3]....
        /*0078*/ 	.word	0x00000af0


	//   ....[4]....
        /*007c*/ 	.word	0x00000bb0


	//----- nvinfo : EIATTR_CBANK_PARAM_SIZE
	.align		4
.L_19:
        /*0080*/ 	.byte	0x03, 0x19
        /*0082*/ 	.short	0x0020


	//----- nvinfo : EIATTR_PARAM_CBANK
	.align		4
        /*0084*/ 	.byte	0x04, 0x0a
        /*0086*/ 	.short	(.L_21 - .L_20)
	.align		4
.L_20:
        /*0088*/ 	.word	index@(.nv.constant0._Z10add_matrixPiS_S_ii)
        /*008c*/ 	.short	0x0380
        /*008e*/ 	.short	0x0020


	//----- nvinfo : EIATTR_SW_WAR
	.align		4
.L_21:
        /*0090*/ 	.byte	0x04, 0x36
        /*0092*/ 	.short	(.L_23 - .L_22)
.L_22:
        /*0094*/ 	.word	0x00000008
.L_23:


//--------------------- .nv.callgraph             --------------------------
	.section	.nv.callgraph,"",@"SHT_CUDA_CALLGRAPH"
	.align	4
	.sectionentsize	8
	.align		4
        /*0000*/ 	.word	0x00000000
	.align		4
        /*0004*/ 	.word	0xffffffff
	.align		4
        /*0008*/ 	.word	0x00000000
	.align		4
        /*000c*/ 	.word	0xfffffffe
	.align		4
        /*0010*/ 	.word	0x00000000
	.align		4
        /*0014*/ 	.word	0xfffffffd
	.align		4
        /*0018*/ 	.word	0x00000000
	.align		4
        /*001c*/ 	.word	0xfffffffc


//--------------------- .text._Z10add_matrixPiS_S_ii --------------------------
	.section	.text._Z10add_matrixPiS_S_ii,"ax",@progbits
	.align	128
        .global         _Z10add_matrixPiS_S_ii
        .type           _Z10add_matrixPiS_S_ii,@function
        .size           _Z10add_matrixPiS_S_ii,(.L_x_5 - _Z10add_matrixPiS_S_ii)
        .other          _Z10add_matrixPiS_S_ii,@"STO_CUDA_ENTRY STV_DEFAULT"
_Z10add_matrixPiS_S_ii:
.text._Z10add_matrixPiS_S_ii:
[----:B------:R-:W-:Y:S01]  /*0000*/  LDC R1, c[0x0][0x37c] ;  /* 0x0000df00ff017b82 */ /* 0x000fe20000000800 */
[----:B------:R-:W0:Y:S07]  /*0010*/  S2R R5, SR_TID.Y ;  /* 0x0000000000057919 */ /* 0x000e2e0000002200 */
[----:B------:R-:W-:Y:S01]  /*0020*/  S2UR UR5, SR_CTAID.X ;  /* 0x00000000000579c3 */ /* 0x000fe20000002500 */
[----:B------:R-:W1:Y:S01]  /*0030*/  LDCU UR4, c[0x0][0x370] ;  /* 0x00006e00ff0477ac */ /* 0x000e620008000800 */
[----:B------:R-:W2:Y:S01]  /*0040*/  S2R R8, SR_TID.X ;  /* 0x0000000000087919 */ /* 0x000ea20000002100 */
[----:B------:R-:W2:Y:S05]  /*0050*/  LDCU UR6, c[0x0][0x360] ;  /* 0x00006c00ff0677ac */ /* 0x000eaa0008000800 */
[----:B------:R-:W1:Y:S01]  /*0060*/  S2UR UR7, SR_CTAID.Y ;  /* 0x00000000000779c3 */ /* 0x000e620000002600 */
[----:B------:R-:W3:Y:S07]  /*0070*/  LDCU.64 UR8, c[0x0][0x358] ;  /* 0x00006b00ff0877ac */ /* 0x000eee0008000a00 */
[----:B------:R-:W0:Y:S08]  /*0080*/  LDC R4, c[0x0][0x364] ;  /* 0x0000d900ff047b82 */ /* 0x000e300000000800 */
[----:B------:R-:W4:Y:S08]  /*0090*/  LDC R0, c[0x0][0x398] ;  /* 0x0000e600ff007b82 */ /* 0x000f300000000800 */
[----:B------:R-:W5:Y:S01]  /*00a0*/  LDC.64 R12, c[0x0][0x390] ;  /* 0x0000e400ff0c7b82 */ /* 0x000f620000000a00 */
[----:B-1----:R-:W-:-:S06]  /*00b0*/  UIMAD UR4, UR7, UR4, UR5 ;  /* 0x00000004070472a4 */ /* 0x002fcc000f8e0205 */
[----:B0-----:R-:W-:-:S04]  /*00c0*/  IMAD R2, R4, UR4, R5 ;  /* 0x0000000404027c24 */ /* 0x001fc8000f8e0205 */
[----:B--2---:R-:W-:Y:S01]  /*00d0*/  IMAD R3, R2, UR6, R8 ;  /* 0x0000000602037c24 */ /* 0x004fe2000f8e0208 */
[----:B----4-:R-:W-:-:S03]  /*00e0*/  ISETP.GE.AND P0, PT, R0, 0x1, PT ;  /* 0x000000010000780c */ /* 0x010fc60003f06270 */
[----:B-----5:R-:W-:-:S05]  /*00f0*/  IMAD.WIDE R12, R3, 0x4, R12 ;  /* 0x00000004030c7825 */ /* 0x020fca00078e020c */
[----:B---3--:R0:W-:Y:S05]  /*0100*/  STG.E desc[UR8][R12.64], RZ ;  /* 0x000000ff0c007986 */ /* 0x0081ea000c101908 */
[----:B------:R-:W-:Y:S05]  /*0110*/  @!P0 EXIT ;  /* 0x000000000000894d */ /* 0x000fea0003800000 */
[C---:B------:R-:W-:Y:S01]  /*0120*/  ISETP.GE.U32.AND P1, PT, R0.reuse, 0x8, PT ;  /* 0x000000080000780c */ /* 0x040fe20003f26070 */
[----:B------:R-:W-:Y:S01]  /*0130*/  UIMAD UR4, UR5, UR6, URZ ;  /* 0x00000006050472a4 */ /* 0x000fe2000f8e02ff */
[----:B------:R-:W-:Y:S01]  /*0140*/  LOP3.LUT R2, R0, 0x7, RZ, 0xc0, !PT ;  /* 0x0000000700027812 */ /* 0x000fe200078ec0ff */
[----:B------:R-:W-:Y:S02]  /*0150*/  IMAD R3, R4, UR7, R5 ;  /* 0x0000000704037c24 */ /* 0x000fe4000f8e0205 */
[----:B------:R-:W-:Y:S01]  /*0160*/  HFMA2 R27, -RZ, RZ, 0, 0 ;  /* 0x00000000ff1b7431 */ /* 0x000fe200000001ff */
[----:B------:R-:W-:Y:S02]  /*0170*/  MOV R5, RZ ;  /* 0x000000ff00057202 */ /* 0x000fe40000000f00 */
[----:B------:R-:W-:Y:S02]  /*0180*/  IADD3 R6, PT, PT, R8, UR4, RZ ;  /* 0x0000000408067c10 */ /* 0x000fe4000fffe0ff */
[----:B------:R-:W-:-:S03]  /*0190*/  ISETP.NE.AND P0, PT, R2, RZ, PT ;  /* 0x000000ff0200720c */ /* 0x000fc60003f05270 */
[----:B------:R-:W-:Y:S10]  /*01a0*/  @!P1 BRA `(.L_x_0) ;  /* 0x0000000400489947 */ /* 0x000ff40003800000 */
[----:B------:R-:W1:Y:S01]  /*01b0*/  LDC R7, c[0x0][0x39c] ;  /* 0x0000e700ff077b82 */ /* 0x000e620000000800 */
[----:B------:R-:W-:Y:S01]  /*01c0*/  LOP3.LUT R5, R0, 0x7ffffff8, RZ, 0xc0, !PT ;  /* 0x7ffffff800057812 */ /* 0x000fe200078ec0ff */
[----:B------:R-:W-:Y:S01]  /*01d0*/  IMAD R9, R3, R0, 0x3 ;  /* 0x0000000303097424 */ /* 0x000fe200078e0200 */
[----:B------:R-:W-:Y:S02]  /*01e0*/  MOV R27, RZ ;  /* 0x000000ff001b7202 */ /* 0x000fe40000000f00 */
[-C--:B------:R-:W-:Y:S02]  /*01f0*/  MOV R10, R6.reuse ;  /* 0x00000006000a7202 */ /* 0x080fe40000000f00 */
[----:B------:R-:W-:Y:S02]  /*0200*/  IADD3 R4, PT, PT, -R5, RZ, RZ ;  /* 0x000000ff05047210 */ /* 0x000fe40007ffe1ff */
[C---:B-1----:R-:W-:Y:S01]  /*0210*/  IADD3 R8, PT, PT, R7.reuse, UR4, R8 ;  /* 0x0000000407087c10 */ /* 0x042fe2000fffe008 */
[C-C-:B------:R-:W-:Y:S01]  /*0220*/  IMAD R22, R7.reuse, 0x3, R6.reuse ;  /* 0x0000000307167824 */ /* 0x140fe200078e0206 */
[CC--:B------:R-:W-:Y:S01]  /*0230*/  LEA R11, R7.reuse, R6.reuse, 0x1 ;  /* 0x00000006070b7211 */ /* 0x0c0fe200078e08ff */
[C-C-:B------:R-:W-:Y:S01]  /*0240*/  IMAD R24, R7.reuse, 0x5, R6.reuse ;  /* 0x0000000507187824 */ /* 0x140fe200078e0206 */
[C---:B------:R-:W-:Y:S01]  /*0250*/  LEA R23, R7.reuse, R6, 0x2 ;  /* 0x0000000607177211 */ /* 0x040fe200078e10ff */
[----:B------:R-:W-:-:S02]  /*0260*/  IMAD R25, R7, 0x6, R6 ;  /* 0x0000000607197824 */ /* 0x000fc400078e0206 */
[----:B------:R-:W-:-:S07]  /*0270*/  IMAD R26, R7, 0x7, R6 ;  /* 0x00000007071a7824 */ /* 0x000fce00078e0206 */
.L_x_1:
[----:B-1----:R-:W1:Y:S01]  /*0280*/  LDC.64 R16, c[0x0][0x380] ;  /* 0x0000e000ff107b82 */ /* 0x002e620000000a00 */
[----:B------:R-:W-:-:S07]  /*0290*/  IADD3 R19, PT, PT, R9, -0x3, RZ ;  /* 0xfffffffd09137810 */ /* 0x000fce0007ffe0ff */
[----:B------:R-:W2:Y:S01]  /*02a0*/  LDC.64 R14, c[0x0][0x388] ;  /* 0x0000e200ff0e7b82 */ /* 0x000ea20000000a00 */
[----:B-1----:R-:W-:-:S06]  /*02b0*/  IMAD.WIDE.U32 R18, R19, 0x4, R16 ;  /* 0x0000000413127825 */ /* 0x002fcc00078e0010 */
[----:B------:R-:W3:Y:S01]  /*02c0*/  LDG.E R18, desc[UR8][R18.64] ;  /* 0x0000000812127981 */ /* 0x000ee2000c1e1900 */
[----:B--2---:R-:W-:-:S06]  /*02d0*/  IMAD.WIDE.U32 R20, R10, 0x4, R14 ;  /* 0x000000040a147825 */ /* 0x004fcc00078e000e */
[----:B------:R-:W3:Y:S01]  /*02e0*/  LDG.E R20, desc[UR8][R20.64] ;  /* 0x0000000814147981 */ /* 0x000ee2000c1e1900 */
[----:B------:R-:W-:Y:S01]  /*02f0*/  IADD3 R29, PT, PT, R9, -0x2, RZ ;  /* 0xfffffffe091d7810 */ /* 0x000fe20007ffe0ff */
[----:B---3--:R-:W-:-:S04]  /*0300*/  IMAD R27, R18, R20, R27 ;  /* 0x00000014121b7224 */ /* 0x008fc800078e021b */
[----:B------:R-:W-:Y:S01]  /*0310*/  IMAD.WIDE.U32 R18, R29, 0x4, R16 ;  /* 0x000000041d127825 */ /* 0x000fe200078e0010 */
[----:B------:R1:W-:Y:S03]  /*0320*/  STG.E desc[UR8][R12.64], R27 ;  /* 0x0000001b0c007986 */ /* 0x0003e6000c101908 */
[----:B------:R-:W-:Y:S02]  /*0330*/  IMAD.WIDE.U32 R28, R8, 0x4, R14 ;  /* 0x00000004081c7825 */ /* 0x000fe400078e000e */
[----:B------:R-:W1:Y:S04]  /*0340*/  LDG.E R18, desc[UR8][R18.64] ;  /* 0x0000000812127981 */ /* 0x000e68000c1e1900 */
[----:B------:R-:W1:Y:S01]  /*0350*/  LDG.E R28, desc[UR8][R28.64] ;  /* 0x000000081c1c7981 */ /* 0x000e62000c1e1900 */
[----:B------:R-:W-:Y:S01]  /*0360*/  IADD3 R21, PT, PT, R9, -0x1, RZ ;  /* 0xffffffff09157810 */ /* 0x000fe20007ffe0ff */
[----:B-1----:R-:W-:-:S04]  /*0370*/  IMAD R27, R18, R28, R27 ;  /* 0x0000001c121b7224 */ /* 0x002fc800078e021b */
[----:B------:R-:W-:Y:S01]  /*0380*/  IMAD.WIDE.U32 R18, R21, 0x4, R16 ;  /* 0x0000000415127825 */ /* 0x000fe200078e0010 */
[----:B------:R1:W-:Y:S03]  /*0390*/  STG.E desc[UR8][R12.64], R27 ;  /* 0x0000001b0c007986 */ /* 0x0003e6000c101908 */
[--C-:B------:R-:W-:Y:S02]  /*03a0*/  IMAD.WIDE.U32 R20, R11, 0x4, R14.reuse ;  /* 0x000000040b147825 */ /* 0x100fe400078e000e */
[----:B------:R-:W1:Y:S04]  /*03b0*/  LDG.E R18, desc[UR8][R18.64] ;  /* 0x0000000812127981 */ /* 0x000e68000c1e1900 */
[----:B------:R-:W1:Y:S01]  /*03c0*/  LDG.E R20, desc[UR8][R20.64] ;  /* 0x0000000814147981 */ /* 0x000e62000c1e1900 */
[----:B------:R-:W-:-:S04]  /*03d0*/  IMAD.WIDE.U32 R28, R22, 0x4, R14 ;  /* 0x00000004161c7825 */ /* 0x000fc800078e000e */
[----:B-1----:R-:W-:Y:S02]  /*03e0*/  IMAD R27, R18, R20, R27 ;  /* 0x00000014121b7224 */ /* 0x002fe400078e021b */
[----:B------:R-:W-:-:S03]  /*03f0*/  IMAD.WIDE.U32 R18, R9, 0x4, R16 ;  /* 0x0000000409127825 */ /* 0x000fc600078e0010 */
[----:B------:R1:W-:Y:S04]  /*0400*/  STG.E desc[UR8][R12.64], R27 ;  /* 0x0000001b0c007986 */ /* 0x0003e8000c101908 */
[----:B------:R-:W1:Y:S04]  /*0410*/  LDG.E R18, desc[UR8][R18.64] ;  /* 0x0000000812127981 */ /* 0x000e68000c1e1900 */
[----:B------:R-:W1:Y:S01]  /*0420*/  LDG.E R28, desc[UR8][R28.64] ;  /* 0x000000081c1c7981 */ /* 0x000e62000c1e1900 */
[----:B------:R-:W-:Y:S01]  /*0430*/  IADD3 R21, PT, PT, R9, 0x1, RZ ;  /* 0x0000000109157810 */ /* 0x000fe20007ffe0ff */
[----:B-1----:R-:W-:-:S04]  /*0440*/  IMAD R27, R18, R28, R27 ;  /* 0x0000001c121b7224 */ /* 0x002fc800078e021b */
[----:B------:R-:W-:Y:S01]  /*0450*/  IMAD.WIDE.U32 R18, R21, 0x4, R16 ;  /* 0x0000000415127825 */ /* 0x000fe200078e0010 */
[----:B------:R1:W-:Y:S03]  /*0460*/  STG.E desc[UR8][R12.64], R27 ;  /* 0x0000001b0c007986 */ /* 0x0003e6000c101908 */
[----:B------:R-:W-:Y:S02]  /*0470*/  IMAD.WIDE.U32 R20, R23, 0x4, R14 ;  /* 0x0000000417147825 */ /* 0x000fe400078e000e */
[----:B------:R-:W2:Y:S04]  /*0480*/  LDG.E R18, desc[UR8][R18.64] ;  /* 0x0000000812127981 */ /* 0x000ea8000c1e1900 */
[----:B------:R-:W2:Y:S01]  /*0490*/  LDG.E R21, desc[UR8][R20.64] ;  /* 0x0000000814157981 */ /* 0x000ea2000c1e1900 */
[----:B------:R-:W-:Y:S01]  /*04a0*/  IADD3 R29, PT, PT, R9, 0x2, RZ ;  /* 0x00000002091d7810 */ /* 0x000fe20007ffe0ff */
[----:B--2---:R-:W-:-:S04]  /*04b0*/  IMAD R21, R18, R21, R27 ;  /* 0x0000001512157224 */ /* 0x004fc800078e021b */
[----:B------:R-:W-:Y:S01]  /*04c0*/  IMAD.WIDE.U32 R18, R29, 0x4, R16 ;  /* 0x000000041d127825 */ /* 0x000fe200078e0010 */
[----:B------:R2:W-:Y:S03]  /*04d0*/  STG.E desc[UR8][R12.64], R21 ;  /* 0x000000150c007986 */ /* 0x0005e6000c101908 */
[----:B------:R-:W-:Y:S02]  /*04e0*/  IMAD.WIDE.U32 R28, R24, 0x4, R14 ;  /* 0x00000004181c7825 */ /* 0x000fe400078e000e */
[----:B------:R-:W3:Y:S04]  /*04f0*/  LDG.E R18, desc[UR8][R18.64] ;  /* 0x0000000812127981 */ /* 0x000ee8000c1e1900 */
[----:B------:R-:W3:Y:S01]  /*0500*/  LDG.E R29, desc[UR8][R28.64] ;  /* 0x000000081c1d7981 */ /* 0x000ee2000c1e1900 */
[----:B-1----:R-:W-:-:S02]  /*0510*/  IADD3 R27, PT, PT, R9, 0x3, RZ ;  /* 0x00000003091b7810 */ /* 0x002fc40007ffe0ff */
[----:B------:R-:W-:Y:S01]  /*0520*/  IADD3 R20, PT, PT, R9, 0x4, RZ ;  /* 0x0000000409147810 */ /* 0x000fe20007ffe0ff */
[----:B---3--:R-:W-:Y:S02]  /*0530*/  IMAD R29, R18, R29, R21 ;  /* 0x0000001d121d7224 */ /* 0x008fe400078e0215 */
[----:B------:R-:W-:-:S03]  /*0540*/  IMAD.WIDE.U32 R18, R27, 0x4, R16 ;  /* 0x000000041b127825 */ /* 0x000fc600078e0010 */
[----:B------:R1:W-:Y:S01]  /*0550*/  STG.E desc[UR8][R12.64], R29 ;  /* 0x0000001d0c007986 */ /* 0x0003e2000c101908 */
[----:B------:R-:W-:-:S03]  /*0560*/  IMAD.WIDE.U32 R16, R20, 0x4, R16 ;  /* 0x0000000414107825 */ /* 0x000fc600078e0010 */
[----:B------:R-:W3:Y:S01]  /*0570*/  LDG.E R27, desc[UR8][R18.64] ;  /* 0x00000008121b7981 */ /* 0x000ee2000c1e1900 */
[----:B--2---:R-:W-:-:S06]  /*0580*/  IMAD.WIDE.U32 R20, R25, 0x4, R14 ;  /* 0x0000000419147825 */ /* 0x004fcc00078e000e */
[----:B------:R-:W3:Y:S01]  /*0590*/  LDG.E R20, desc[UR8][R20.64] ;  /* 0x0000000814147981 */ /* 0x000ee2000c1e1900 */
[----:B------:R-:W-:Y:S01]  /*05a0*/  IMAD.WIDE.U32 R14, R26, 0x4, R14 ;  /* 0x000000041a0e7825 */ /* 0x000fe200078e000e */
[----:B------:R-:W-:-:S03]  /*05b0*/  IADD3 R4, PT, PT, R4, 0x8, RZ ;  /* 0x0000000804047810 */ /* 0x000fc60007ffe0ff */
[----:B---3--:R-:W-:-:S05]  /*05c0*/  IMAD R19, R27, R20, R29 ;  /* 0x000000141b137224 */ /* 0x008fca00078e021d */
[----:B------:R1:W-:Y:S04]  /*05d0*/  STG.E desc[UR8][R12.64], R19 ;  /* 0x000000130c007986 */ /* 0x0003e8000c101908 */
[----:B------:R-:W2:Y:S04]  /*05e0*/  LDG.E R16, desc[UR8][R16.64] ;  /* 0x0000000810107981 */ /* 0x000ea8000c1e1900 */
[----:B------:R-:W2:Y:S01]  /*05f0*/  LDG.E R14, desc[UR8][R14.64] ;  /* 0x000000080e0e7981 */ /* 0x000ea2000c1e1900 */
[----:B------:R-:W-:Y:S02]  /*0600*/  ISETP.NE.AND P1, PT, R4, RZ, PT ;  /* 0x000000ff0400720c */ /* 0x000fe40003f25270 */
[----:B------:R-:W-:-:S02]  /*0610*/  IADD3 R9, PT, PT, R9, 0x8, RZ ;  /* 0x0000000809097810 */ /* 0x000fc40007ffe0ff */
[C---:B------:R-:W-:Y:S02]  /*0620*/  LEA R8, R7.reuse, R8, 0x3 ;  /* 0x0000000807087211 */ /* 0x040fe400078e18ff */
[C---:B------:R-:W-:Y:S02]  /*0630*/  LEA R11, R7.reuse, R11, 0x3 ;  /* 0x0000000b070b7211 */ /* 0x040fe400078e18ff */
[C---:B------:R-:W-:Y:S02]  /*0640*/  LEA R22, R7.reuse, R22, 0x3 ;  /* 0x0000001607167211 */ /* 0x040fe400078e18ff */
[C---:B------:R-:W-:Y:S02]  /*0650*/  LEA R23, R7.reuse, R23, 0x3 ;  /* 0x0000001707177211 */ /* 0x040fe400078e18ff */
[C---:B------:R-:W-:Y:S02]  /*0660*/  LEA R24, R7.reuse, R24, 0x3 ;  /* 0x0000001807187211 */ /* 0x040fe400078e18ff */
[----:B------:R-:W-:-:S02]  /*0670*/  LEA R25, R7, R25, 0x3 ;  /* 0x0000001907197211 */ /* 0x000fc400078e18ff */
[C---:B------:R-:W-:Y:S02]  /*0680*/  LEA R26, R7.reuse, R26, 0x3 ;  /* 0x0000001a071a7211 */ /* 0x040fe400078e18ff */
[----:B------:R-:W-:Y:S01]  /*0690*/  LEA R10, R7, R10, 0x3 ;  /* 0x0000000a070a7211 */ /* 0x000fe200078e18ff */
[----:B--2---:R-:W-:-:S05]  /*06a0*/  IMAD R27, R16, R14, R19 ;  /* 0x0000000e101b7224 */ /* 0x004fca00078e0213 */
[----:B------:R1:W-:Y:S01]  /*06b0*/  STG.E desc[UR8][R12.64], R27 ;  /* 0x0000001b0c007986 */ /* 0x0003e2000c101908 */
[----:B------:R-:W-:Y:S05]  /*06c0*/  @P1 BRA `(.L_x_1) ;  /* 0xfffffff800ec1947 */ /* 0x000fea000383ffff */
.L_x_0:
[----:B------:R-:W-:Y:S05]  /*06d0*/  @!P0 EXIT ;  /* 0x000000000000894d */ /* 0x000fea0003800000 */
[----:B------:R-:W-:Y:S02]  /*06e0*/  ISETP.GE.U32.AND P0, PT, R2, 0x4, PT ;  /* 0x000000040200780c */ /* 0x000fe40003f06070 */
[----:B------:R-:W-:-:S04]  /*06f0*/  LOP3.LUT R4, R0, 0x3, RZ, 0xc0, !PT ;  /* 0x0000000300047812 */ /* 0x000fc800078ec0ff */
[----:B------:R-:W-:-:S07]  /*0700*/  ISETP.NE.AND P1, PT, R4, RZ, PT ;  /* 0x000000ff0400720c */ /* 0x000fce0003f25270 */
[----:B------:R-:W-:Y:S06]  /*0710*/  @!P0 BRA `(.L_x_2) ;  /* 0x0000000000908947 */ /* 0x000fec0003800000 */
[----:B------:R-:W2:Y:S01]  /*0720*/  LDC.64 R10, c[0x0][0x380] ;  /* 0x0000e000ff0a7b82 */ /* 0x000ea20000000a00 */
[----:B------:R-:W1:Y:S01]  /*0730*/  LDCU UR4, c[0x0][0x39c] ;  /* 0x00007380ff0477ac */ /* 0x000e620008000800 */
[----:B------:R-:W-:-:S06]  /*0740*/  IMAD R7, R3, R0, R5 ;  /* 0x0000000003077224 */ /* 0x000fcc00078e0205 */
[----:B------:R-:W3:Y:S01]  /*0750*/  LDC.64 R8, c[0x0][0x388] ;  /* 0x0000e200ff087b82 */ /* 0x000ee20000000a00 */
[----:B-1----:R-:W-:Y:S02]  /*0760*/  IMAD R19, R5, UR4, R6 ;  /* 0x0000000405137c24 */ /* 0x002fe4000f8e0206 */
[----:B--2---:R-:W-:-:S06]  /*0770*/  IMAD.WIDE.U32 R14, R7, 0x4, R10 ;  /* 0x00000004070e7825 */ /* 0x004fcc00078e000a */
[----:B------:R-:W2:Y:S01]  /*0780*/  LDG.E R14, desc[UR8][R14.64] ;  /* 0x000000080e0e7981 */ /* 0x000ea2000c1e1900 */
[----:B---3--:R-:W-:-:S06]  /*0790*/  IMAD.WIDE.U32 R16, R19, 0x4, R8 ;  /* 0x0000000413107825 */ /* 0x008fcc00078e0008 */
[----:B------:R-:W2:Y:S01]  /*07a0*/  LDG.E R16, desc[UR8][R16.64] ;  /* 0x0000000810107981 */ /* 0x000ea2000c1e1900 */
[----:B------:R-:W-:Y:S02]  /*07b0*/  IADD3 R21, PT, PT, R7, 0x1, RZ ;  /* 0x0000000107157810 */ /* 0x000fe40007ffe0ff */
[----:B------:R-:W-:-:S03]  /*07c0*/  IADD3 R23, PT, PT, R19, UR4, RZ ;  /* 0x0000000413177c10 */ /* 0x000fc6000fffe0ff */
[----:B------:R-:W-:-:S04]  /*07d0*/  IMAD.WIDE.U32 R18, R21, 0x4, R10 ;  /* 0x0000000415127825 */ /* 0x000fc800078e000a */
[----:B------:R-:W-:-:S04]  /*07e0*/  IMAD.WIDE.U32 R20, R23, 0x4, R8 ;  /* 0x0000000417147825 */ /* 0x000fc800078e0008 */
[----:B--2---:R-:W-:-:S05]  /*07f0*/  IMAD R27, R14, R16, R27 ;  /* 0x000000100e1b7224 */ /* 0x004fca00078e021b */
[----:B------:R1:W-:Y:S04]  /*0800*/  STG.E desc[UR8][R12.64], R27 ;  /* 0x0000001b0c007986 */ /* 0x0003e8000c101908 */
[----:B------:R-:W2:Y:S04]  /*0810*/  LDG.E R18, desc[UR8][R18.64] ;  /* 0x0000000812127981 */ /* 0x000ea8000c1e1900 */
[----:B------:R-:W2:Y:S01]  /*0820*/  LDG.E R20, desc[UR8][R20.64] ;  /* 0x0000000814147981 */ /* 0x000ea2000c1e1900 */
[----:B------:R-:W-:Y:S02]  /*0830*/  IADD3 R25, PT, PT, R7, 0x2, RZ ;  /* 0x0000000207197810 */ /* 0x000fe40007ffe0ff */
[----:B------:R-:W-:-:S03]  /*0840*/  IADD3 R29, PT, PT, R23, UR4, RZ ;  /* 0x00000004171d7c10 */ /* 0x000fc6000fffe0ff */
[----:B------:R-:W-:-:S04]  /*0850*/  IMAD.WIDE.U32 R14, R25, 0x4, R10 ;  /* 0x00000004190e7825 */ /* 0x000fc800078e000a */
[----:B------:R-:W-:-:S04]  /*0860*/  IMAD.WIDE.U32 R16, R29, 0x4, R8 ;  /* 0x000000041d107825 */ /* 0x000fc800078e0008 */
[----:B--2---:R-:W-:-:S05]  /*0870*/  IMAD R23, R18, R20, R27 ;  /* 0x0000001412177224 */ /* 0x004fca00078e021b */
[----:B------:R2:W-:Y:S04]  /*0880*/  STG.E desc[UR8][R12.64], R23 ;  /* 0x000000170c007986 */ /* 0x0005e8000c101908 */
[----:B------:R-:W3:Y:S04]  /*0890*/  LDG.E R14, desc[UR8][R14.64] ;  /* 0x000000080e0e7981 */ /* 0x000ee8000c1e1900 */
[----:B------:R-:W3:Y:S01]  /*08a0*/  LDG.E R16, desc[UR8][R16.64] ;  /* 0x0000000810107981 */ /* 0x000ee2000c1e1900 */
[----:B------:R-:W-:Y:S02]  /*08b0*/  IADD3 R25, PT, PT, R7, 0x3, RZ ;  /* 0x0000000307197810 */ /* 0x000fe40007ffe0ff */
[----:B------:R-:W-:-:S03]  /*08c0*/  IADD3 R29, PT, PT, R29, UR4, RZ ;  /* 0x000000041d1d7c10 */ /* 0x000fc6000fffe0ff */
[----:B------:R-:W-:-:S04]  /*08d0*/  IMAD.WIDE.U32 R10, R25, 0x4, R10 ;  /* 0x00000004190a7825 */ /* 0x000fc800078e000a */
[----:B------:R-:W-:-:S04]  /*08e0*/  IMAD.WIDE.U32 R8, R29, 0x4, R8 ;  /* 0x000000041d087825 */ /* 0x000fc800078e0008 */
[----:B---3--:R-:W-:-:S05]  /*08f0*/  IMAD R7, R14, R16, R23 ;  /* 0x000000100e077224 */ /* 0x008fca00078e0217 */
[----:B------:R2:W-:Y:S04]  /*0900*/  STG.E desc[UR8][R12.64], R7 ;  /* 0x000000070c007986 */ /* 0x0005e8000c101908 */
[----:B------:R-:W1:Y:S04]  /*0910*/  LDG.E R10, desc[UR8][R10.64] ;  /* 0x000000080a0a7981 */ /* 0x000e68000c1e1900 */
[----:B------:R-:W1:Y:S01]  /*0920*/  LDG.E R8, desc[UR8][R8.64] ;  /* 0x0000000808087981 */ /* 0x000e62000c1e1900 */
[----:B------:R-:W-:Y:S01]  /*0930*/  IADD3 R5, PT, PT, R5, 0x4, RZ ;  /* 0x0000000405057810 */ /* 0x000fe20007ffe0ff */
[----:B-1----:R-:W-:-:S05]  /*0940*/  IMAD R27, R10, R8, R7 ;  /* 0x000000080a1b7224 */ /* 0x002fca00078e0207 */
[----:B------:R2:W-:Y:S02]  /*0950*/  STG.E desc[UR8][R12.64], R27 ;  /* 0x0000001b0c007986 */ /* 0x0005e4000c101908 */
.L_x_2:
[----:B------:R-:W-:Y:S05]  /*0960*/  @!P1 EXIT ;  /* 0x000000000000994d */ /* 0x000fea0003800000 */
[----:B------:R-:W-:Y:S02]  /*0970*/  ISETP.NE.AND P0, PT, R4, 0x1, PT ;  /* 0x000000010400780c */ /* 0x000fe40003f05270 */
[----:B------:R-:W-:-:S04]  /*0980*/  LOP3.LUT R2, R0, 0x1, RZ, 0xc0, !PT ;  /* 0x0000000100027812 */ /* 0x000fc800078ec0ff */
[----:B------:R-:W-:-:S07]  /*0990*/  ISETP.NE.U32.AND P1, PT, R2, 0x1, PT ;  /* 0x000000010200780c */ /* 0x000fce0003f25070 */
[----:B------:R-:W-:Y:S06]  /*09a0*/  @!P0 BRA `(.L_x_3) ;  /* 0x0000000000508947 */ /* 0x000fec0003800000 */
[----:B------:R-:W3:Y:S01]  /*09b0*/  LDC.64 R10, c[0x0][0x380] ;  /* 0x0000e000ff0a7b82 */ /* 0x000ee20000000a00 */
[----:B------:R-:W1:Y:S01]  /*09c0*/  LDCU UR4, c[0x0][0x39c] ;  /* 0x00007380ff0477ac */ /* 0x000e620008000800 */
[----:B--2---:R-:W-:-:S06]  /*09d0*/  IMAD R7, R3, R0, R5 ;  /* 0x0000000003077224 */ /* 0x004fcc00078e0205 */
[----:B------:R-:W2:Y:S01]  /*09e0*/  LDC.64 R8, c[0x0][0x388] ;  /* 0x0000e200ff087b82 */ /* 0x000ea20000000a00 */
[----:B-1----:R-:W-:Y:S02]  /*09f0*/  IMAD R19, R5, UR4, R6 ;  /* 0x0000000405137c24 */ /* 0x002fe4000f8e0206 */
[----:B---3--:R-:W-:-:S06]  /*0a00*/  IMAD.WIDE.U32 R14, R7, 0x4, R10 ;  /* 0x00000004070e7825 */ /* 0x008fcc00078e000a */
[----:B------:R-:W3:Y:S01]  /*0a10*/  LDG.E R14, desc[UR8][R14.64] ;  /* 0x000000080e0e7981 */ /* 0x000ee2000c1e1900 */
[----:B--2---:R-:W-:-:S06]  /*0a20*/  IMAD.WIDE.U32 R16, R19, 0x4, R8 ;  /* 0x0000000413107825 */ /* 0x004fcc00078e0008 */
[----:B------:R-:W3:Y:S01]  /*0a30*/  LDG.E R16, desc[UR8][R16.64] ;  /* 0x0000000810107981 */ /* 0x000ee2000c1e1900 */
[----:B------:R-:W-:Y:S02]  /*0a40*/  IADD3 R21, PT, PT, R7, 0x1, RZ ;  /* 0x0000000107157810 */ /* 0x000fe40007ffe0ff */
[----:B------:R-:W-:-:S03]  /*0a50*/  IADD3 R19, PT, PT, R19, UR4, RZ ;  /* 0x0000000413137c10 */ /* 0x000fc6000fffe0ff */
[----:B------:R-:W-:-:S04]  /*0a60*/  IMAD.WIDE.U32 R10, R21, 0x4, R10 ;  /* 0x00000004150a7825 */ /* 0x000fc800078e000a */
[----:B------:R-:W-:-:S04]  /*0a70*/  IMAD.WIDE.U32 R8, R19, 0x4, R8 ;  /* 0x0000000413087825 */ /* 0x000fc800078e0008 */
[----:B---3--:R-:W-:-:S05]  /*0a80*/  IMAD R7, R14, R16, R27 ;  /* 0x000000100e077224 */ /* 0x008fca00078e021b */
[----:B------:R3:W-:Y:S04]  /*0a90*/  STG.E desc[UR8][R12.64], R7 ;  /* 0x000000070c007986 */ /* 0x0007e8000c101908 */
[----:B------:R-:W2:Y:S04]  /*0aa0*/  LDG.E R10, desc[UR8][R10.64] ;  /* 0x000000080a0a7981 */ /* 0x000ea8000c1e1900 */
[----:B------:R-:W2:Y:S01]  /*0ab0*/  LDG.E R8, desc[UR8][R8.64] ;  /* 0x0000000808087981 */ /* 0x000ea2000c1e1900 */
[----:B------:R-:W-:Y:S01]  /*0ac0*/  IADD3 R5, PT, PT, R5, 0x2, RZ ;  /* 0x0000000205057810 */ /* 0x000fe20007ffe0ff */
[----:B--2---:R-:W-:-:S05]  /*0ad0*/  IMAD R27, R10, R8, R7 ;  /* 0x000000080a1b7224 */ /* 0x004fca00078e0207 */
[----:B------:R3:W-:Y:S02]  /*0ae0*/  STG.E desc[UR8][R12.64], R27 ;  /* 0x0000001b0c007986 */ /* 0x0007e4000c101908 */
.L_x_3:
[----:B------:R-:W-:Y:S05]  /*0af0*/  @P1 EXIT ;  /* 0x000000000000194d */ /* 0x000fea0003800000 */
[----:B------:R-:W4:Y:S01]  /*0b00*/  LDC.64 R8, c[0x0][0x380] ;  /* 0x0000e000ff087b82 */ /* 0x000f220000000a00 */
[----:B------:R-:W5:Y:S01]  /*0b10*/  LDCU UR4, c[0x0][0x39c] ;  /* 0x00007380ff0477ac */ /* 0x000f620008000800 */
[----:B------:R-:W-:-:S06]  /*0b20*/  IMAD R3, R3, R0, R5 ;  /* 0x0000000003037224 */ /* 0x000fcc00078e0205 */
[----:B------:R-:W0:Y:S01]  /*0b30*/  LDC.64 R10, c[0x0][0x388] ;  /* 0x0000e200ff0a7b82 */ /* 0x000e220000000a00 */
[----:B-----5:R-:W-:Y:S02]  /*0b40*/  IMAD R5, R5, UR4, R6 ;  /* 0x0000000405057c24 */ /* 0x020fe4000f8e0206 */
[----:B----4-:R-:W-:-:S06]  /*0b50*/  IMAD.WIDE.U32 R2, R3, 0x4, R8 ;  /* 0x0000000403027825 */ /* 0x010fcc00078e0008 */
[----:B------:R-:W1:Y:S01]  /*0b60*/  LDG.E R2, desc[UR8][R2.64] ;  /* 0x0000000802027981 */ /* 0x000e62000c1e1900 */
[----:B0-----:R-:W-:-:S06]  /*0b70*/  IMAD.WIDE.U32 R4, R5, 0x4, R10 ;  /* 0x0000000405047825 */ /* 0x001fcc00078e000a */
[----:B------:R-:W1:Y:S02]  /*0b80*/  LDG.E R4, desc[UR8][R4.64] ;  /* 0x0000000804047981 */ /* 0x000e64000c1e1900 */
[----:B-123--:R-:W-:-:S05]  /*0b90*/  IMAD R27, R2, R4, R27 ;  /* 0x00000004021b7224 */ /* 0x00efca00078e021b */
[----:B------:R-:W-:Y:S01]  /*0ba0*/  STG.E desc[UR8][R12.64], R27 ;  /* 0x0000001b0c007986 */ /* 0x000fe2000c101908 */
[----:B------:R-:W-:Y:S05]  /*0bb0*/  EXIT ;  /* 0x000000000000794d */ /* 0x000fea0003800000 */
.L_x_4:
[----:B------:R-:W-:-:S00]  /*0bc0*/  BRA `(.L_x_4) ;  /* 0xfffffffc00fc7947 */ /* 0x000fc0000383ffff */
[----:B------:R-:W-:-:S00]  /*0bd0*/  NOP ;  /* 0x0000000000007918 */ /* 0x000fc00000000000 */
        /* <DEDUP_REMOVED lines=10> */
.L_x_5:


//--------------------- .nv.shared.reserved.0     --------------------------
	.section	.nv.shared.reserved.0,"aw",@nobits
	.weak		__nv_reservedSMEM_offset_0_alias
	.size		__nv_reservedSMEM_offset_0_alias, 0, 64
	.other		__nv_reservedSMEM_offset_0_alias,@"STO_CUDA_RESERVED_SHARED STV_DEFAULT"
__nv_reservedSMEM_offset_0_alias:
	.zero		0
	.zero		64


//--------------------- .nv.constant0._Z10add_matrixPiS_S_ii --------------------------
	.section	.nv.constant0._Z10add_matrixPiS_S_ii,"a",@progbits
	.sectionflags	@""
	.align	4
.nv.constant0._Z10add_matrixPiS_S_ii:
	.zero		928


//--------------------- SYMBOLS --------------------------

	.type		.nv.reservedSmem.offset0,@object
	.size		.nv.reservedSmem.offset0,0x4
